//
// Generated by NVIDIA NVVM Compiler
//
// Compiler Build ID: CL-36424714
// Cuda compilation tools, release 13.0, V13.0.88
// Based on NVVM 20.0.0
//

.version 9.0
.target sm_100
.address_size 64

	// .globl	_Z9MatrixMulPiS_S_i

.visible .entry _Z9MatrixMulPiS_S_i(
	.param .u64 .ptr .align 1 _Z9MatrixMulPiS_S_i_param_0,
	.param .u64 .ptr .align 1 _Z9MatrixMulPiS_S_i_param_1,
	.param .u64 .ptr .align 1 _Z9MatrixMulPiS_S_i_param_2,
	.param .u32 _Z9MatrixMulPiS_S_i_param_3
)
{
	.reg .pred 	%p<10>;
	.reg .b32 	%r<105>;
	.reg .b64 	%rd<67>;

	ld.param.u64 	%rd14, [_Z9MatrixMulPiS_S_i_param_0];
	ld.param.u64 	%rd15, [_Z9MatrixMulPiS_S_i_param_1];
	ld.param.u32 	%r30, [_Z9MatrixMulPiS_S_i_param_3];
	cvta.to.global.u64 	%rd1, %rd15;
	cvta.to.global.u64 	%rd2, %rd14;
	mov.u32 	%r31, %ctaid.y;
	mov.u32 	%r32, %ntid.y;
	mov.u32 	%r33, %tid.y;
	mad.lo.s32 	%r1, %r31, %r32, %r33;
	mov.u32 	%r34, %ctaid.x;
	mov.u32 	%r35, %ntid.x;
	mov.u32 	%r36, %tid.x;
	mad.lo.s32 	%r2, %r34, %r35, %r36;
	max.s32 	%r37, %r1, %r2;
	setp.ge.s32 	%p1, %r37, %r30;
	@%p1 bra 	$L__BB0_13;
	mul.lo.s32 	%r3, %r30, %r1;
	and.b32  	%r4, %r30, 7;
	setp.lt.u32 	%p2, %r30, 8;
	mov.b32 	%r99, 0;
	mov.u32 	%r104, %r99;
	@%p2 bra 	$L__BB0_4;
	and.b32  	%r99, %r30, 2147483640;
	neg.s32 	%r93, %r99;
	mul.wide.s32 	%rd16, %r30, 4;
	add.s64 	%rd3, %rd1, %rd16;
	shl.b32 	%r7, %r30, 3;
	mul.wide.s32 	%rd17, %r30, 8;
	add.s64 	%rd4, %rd1, %rd17;
	mul.wide.s32 	%rd18, %r30, 12;
	add.s64 	%rd5, %rd1, %rd18;
	mul.wide.s32 	%rd19, %r30, 16;
	add.s64 	%rd6, %rd1, %rd19;
	mul.wide.s32 	%rd20, %r30, 20;
	add.s64 	%rd7, %rd1, %rd20;
	mul.wide.s32 	%rd21, %r30, 24;
	add.s64 	%rd8, %rd1, %rd21;
	mul.wide.s32 	%rd22, %r30, 28;
	add.s64 	%rd9, %rd1, %rd22;
	mul.wide.u32 	%rd23, %r3, 4;
	add.s64 	%rd24, %rd23, %rd2;
	add.s64 	%rd66, %rd24, 16;
	mov.b32 	%r104, 0;
	mov.u32 	%r92, %r2;
$L__BB0_3:
	.pragma "nounroll";
	mul.wide.s32 	%rd25, %r92, 4;
	add.s64 	%rd26, %rd3, %rd25;
	add.s64 	%rd27, %rd4, %rd25;
	add.s64 	%rd28, %rd5, %rd25;
	add.s64 	%rd29, %rd6, %rd25;
	add.s64 	%rd30, %rd7, %rd25;
	add.s64 	%rd31, %rd8, %rd25;
	add.s64 	%rd32, %rd9, %rd25;
	add.s64 	%rd33, %rd1, %rd25;
	ld.global.u32 	%r41, [%rd66+-16];
	ld.global.u32 	%r42, [%rd33];
	mad.lo.s32 	%r43, %r42, %r41, %r104;
	ld.global.u32 	%r44, [%rd66+-12];
	ld.global.u32 	%r45, [%rd26];
	mad.lo.s32 	%r46, %r45, %r44, %r43;
	ld.global.u32 	%r47, [%rd66+-8];
	ld.global.u32 	%r48, [%rd27];
	mad.lo.s32 	%r49, %r48, %r47, %r46;
	ld.global.u32 	%r50, [%rd66+-4];
	ld.global.u32 	%r51, [%rd28];
	mad.lo.s32 	%r52, %r51, %r50, %r49;
	ld.global.u32 	%r53, [%rd66];
	ld.global.u32 	%r54, [%rd29];
	mad.lo.s32 	%r55, %r54, %r53, %r52;
	ld.global.u32 	%r56, [%rd66+4];
	ld.global.u32 	%r57, [%rd30];
	mad.lo.s32 	%r58, %r57, %r56, %r55;
	ld.global.u32 	%r59, [%rd66+8];
	ld.global.u32 	%r60, [%rd31];
	mad.lo.s32 	%r61, %r60, %r59, %r58;
	ld.global.u32 	%r62, [%rd66+12];
	ld.global.u32 	%r63, [%rd32];
	mad.lo.s32 	%r104, %r63, %r62, %r61;
	add.s32 	%r93, %r93, 8;
	add.s32 	%r92, %r92, %r7;
	add.s64 	%rd66, %rd66, 32;
	setp.ne.s32 	%p3, %r93, 0;
	@%p3 bra 	$L__BB0_3;
$L__BB0_4:
	setp.eq.s32 	%p4, %r4, 0;
	@%p4 bra 	$L__BB0_12;
	and.b32  	%r17, %r30, 3;
	setp.lt.u32 	%p5, %r4, 4;
	@%p5 bra 	$L__BB0_7;
	add.s32 	%r65, %r99, %r3;
	mul.wide.u32 	%rd34, %r65, 4;
	add.s64 	%rd35, %rd2, %rd34;
	ld.global.u32 	%r66, [%rd35];
	mad.lo.s32 	%r67, %r99, %r30, %r2;
	mul.wide.s32 	%rd36, %r67, 4;
	add.s64 	%rd37, %rd1, %rd36;
	ld.global.u32 	%r68, [%rd37];
	mad.lo.s32 	%r69, %r68, %r66, %r104;
	cvt.u64.u32 	%rd38, %r3;
	cvt.u64.u32 	%rd39, %r99;
	add.s64 	%rd40, %rd39, %rd38;
	shl.b64 	%rd41, %rd40, 2;
	add.s64 	%rd42, %rd2, %rd41;
	ld.global.u32 	%r70, [%rd42+4];
	mul.wide.s32 	%rd43, %r30, 4;
	add.s64 	%rd44, %rd37, %rd43;
	ld.global.u32 	%r71, [%rd44];
	mad.lo.s32 	%r72, %r71, %r70, %r69;
	ld.global.u32 	%r73, [%rd42+8];
	add.s64 	%rd45, %rd44, %rd43;
	ld.global.u32 	%r74, [%rd45];
	mad.lo.s32 	%r75, %r74, %r73, %r72;
	ld.global.u32 	%r76, [%rd42+12];
	add.s64 	%rd46, %rd45, %rd43;
	ld.global.u32 	%r77, [%rd46];
	mad.lo.s32 	%r104, %r77, %r76, %r75;
	add.s32 	%r99, %r99, 4;
$L__BB0_7:
	setp.eq.s32 	%p6, %r17, 0;
	@%p6 bra 	$L__BB0_12;
	setp.eq.s32 	%p7, %r17, 1;
	@%p7 bra 	$L__BB0_10;
	add.s32 	%r79, %r99, %r3;
	mul.wide.u32 	%rd47, %r79, 4;
	add.s64 	%rd48, %rd2, %rd47;
	ld.global.u32 	%r80, [%rd48];
	mad.lo.s32 	%r81, %r99, %r30, %r2;
	mul.wide.s32 	%rd49, %r81, 4;
	add.s64 	%rd50, %rd1, %rd49;
	ld.global.u32 	%r82, [%rd50];
	mad.lo.s32 	%r83, %r82, %r80, %r104;
	cvt.u64.u32 	%rd51, %r3;
	cvt.u64.u32 	%rd52, %r99;
	add.s64 	%rd53, %rd52, %rd51;
	shl.b64 	%rd54, %rd53, 2;
	add.s64 	%rd55, %rd2, %rd54;
	ld.global.u32 	%r84, [%rd55+4];
	mul.wide.s32 	%rd56, %r30, 4;
	add.s64 	%rd57, %rd50, %rd56;
	ld.global.u32 	%r85, [%rd57];
	mad.lo.s32 	%r104, %r85, %r84, %r83;
	add.s32 	%r99, %r99, 2;
$L__BB0_10:
	and.b32  	%r86, %r30, 1;
	setp.eq.b32 	%p8, %r86, 1;
	not.pred 	%p9, %p8;
	@%p9 bra 	$L__BB0_12;
	add.s32 	%r87, %r99, %r3;
	mul.wide.u32 	%rd58, %r87, 4;
	add.s64 	%rd59, %rd2, %rd58;
	ld.global.u32 	%r88, [%rd59];
	mad.lo.s32 	%r89, %r99, %r30, %r2;
	mul.wide.s32 	%rd60, %r89, 4;
	add.s64 	%rd61, %rd1, %rd60;
	ld.global.u32 	%r90, [%rd61];
	mad.lo.s32 	%r104, %r90, %r88, %r104;
$L__BB0_12:
	ld.param.u64 	%rd65, [_Z9MatrixMulPiS_S_i_param_2];
	add.s32 	%r91, %r3, %r2;
	cvta.to.global.u64 	%rd62, %rd65;
	mul.wide.s32 	%rd63, %r91, 4;
	add.s64 	%rd64, %rd62, %rd63;
	st.global.u32 	[%rd64], %r104;
$L__BB0_13:
	ret;

}


// ===== COMPILED SASS (sm_100) =====

	.target	sm_100

	.elftype	@"ET_EXEC"


//--------------------- .note.nv.tkinfo           --------------------------
	.section	.note.nv.tkinfo,"",@"SHT_NOTE"
	.sectionflags	@"SHF_NOTE_NV_TKINFO"
	.tkinfo
        /*0018*/ 	.word	0x00000002
        /*0030*/ 	.string	""
        /*0030*/ 	.string	"ptxas"
        /*0030*/ 	.string	"Cuda compilation tools, release 13.0, V13.0.88"
        /*0030*/ 	.string	"Build cuda_13.0.r13.0/compiler.36424714_0"
        /*0030*/ 	.string	"-arch sm_100 -m 64 "



//--------------------- .note.nv.cuinfo           --------------------------
	.section	.note.nv.cuinfo,"",@"SHT_NOTE"
	.sectionflags	@"SHF_NOTE_NV_CUINFO"
        /*0018*/ 	.short	0x0002
        /*001a*/ 	.short	0x0064
        /*001c*/ 	.short	0x0082
	.zero		2


//--------------------- .nv.info                  --------------------------
	.section	.nv.info,"",@"SHT_CUDA_INFO"
	.align	4


	//----- nvinfo : EIATTR_REGCOUNT
	.align		4
        /*0000*/ 	.byte	0x04, 0x2f
        /*0002*/ 	.short	(.L_1 - .L_0)
	.align		4
.L_0:
        /*0004*/ 	.word	index@(_Z9MatrixMulPiS_S_i)
        /*0008*/ 	.word	0x0000001e


	//----- nvinfo : EIATTR_FRAME_SIZE
	.align		4
.L_1:
        /*000c*/ 	.byte	0x04, 0x11
        /*000e*/ 	.short	(.L_3 - .L_2)
	.align		4
.L_2:
        /*0010*/ 	.word	index@(_Z9MatrixMulPiS_S_i)
        /*0014*/ 	.word	0x00000000


	//----- nvinfo : EIATTR_MIN_STACK_SIZE
	.align		4
.L_3:
        /*0018*/ 	.byte	0x04, 0x12
        /*001a*/ 	.short	(.L_5 - .L_4)
	.align		4
.L_4:
        /*001c*/ 	.word	index@(_Z9MatrixMulPiS_S_i)
        /*0020*/ 	.word	0x00000000
.L_5:


//--------------------- .nv.compat                --------------------------
	.section	.nv.compat,"",@"SHT_CUDA_COMPAT_INFO"
	.align	4
        /*0000*/ 	.byte	0x02, 0x09, 0x00, 0x00, 0x02, 0x02, 0x01, 0x00, 0x02, 0x05, 0x05, 0x00, 0x03, 0x07, 0x01, 0x01
        /*0010*/ 	.byte	0x02, 0x03, 0x00, 0x00, 0x02, 0x06, 0x01, 0x00, 0x04, 0x0b, 0x08, 0x00, 0x09, 0x00, 0x00, 0x00
        /*0020*/ 	.byte	0x00, 0x00, 0x00, 0x00


//--------------------- .nv.info._Z9MatrixMulPiS_S_i --------------------------
	.section	.nv.info._Z9MatrixMulPiS_S_i,"",@"SHT_CUDA_INFO"
	.sectionflags	@""
	.align	4


	//----- nvinfo : EIATTR_CUDA_API_VERSION
	.align		4
        /*0000*/ 	.byte	0x04, 0x37
        /*0002*/ 	.short	(.L_7 - .L_6)
.L_6:
        /*0004*/ 	.word	0x00000082


	//----- nvinfo : EIATTR_KPARAM_INFO
	.align		4
.L_7:
        /*0008*/ 	.byte	0x04, 0x17
        /*000a*/ 	.short	(.L_9 - .L_8)
.L_8:
        /*000c*/ 	.word	0x00000000
        /*0010*/ 	.short	0x0003
        /*0012*/ 	.short	0x0018
        /*0014*/ 	.byte	0x00, 0xf0, 0x11, 0x00


	//----- nvinfo : EIATTR_KPARAM_INFO
	.align		4
.L_9:
        /*0018*/ 	.byte	0x04, 0x17
        /*001a*/ 	.short	(.L_11 - .L_10)
.L_10:
        /*001c*/ 	.word	0x00000000
        /*0020*/ 	.short	0x0002
        /*0022*/ 	.short	0x0010
        /*0024*/ 	.byte	0x00, 0xf5, 0x21, 0x00


	//----- nvinfo : EIATTR_KPARAM_INFO
	.align		4
.L_11:
        /*0028*/ 	.byte	0x04, 0x17
        /*002a*/ 	.short	(.L_13 - .L_12)
.L_12:
        /*002c*/ 	.word	0x00000000
        /*0030*/ 	.short	0x0001
        /*0032*/ 	.short	0x0008
        /*0034*/ 	.byte	0x00, 0xf5, 0x21, 0x00


	//----- nvinfo : EIATTR_KPARAM_INFO
	.align		4
.L_13:
        /*0038*/ 	.byte	0x04, 0x17
        /*003a*/ 	.short	(.L_15 - .L_14)
.L_14:
        /*003c*/ 	.word	0x00000000
        /*0040*/ 	.short	0x0000
        /*0042*/ 	.short	0x0000
        /*0044*/ 	.byte	0x00, 0xf5, 0x21, 0x00


	//----- nvinfo : EIATTR_SPARSE_MMA_MASK
	.align		4
.L_15:
        /*0048*/ 	.byte	0x03, 0x50
        /*004a*/ 	.short	0x0000


	//----- nvinfo : EIATTR_MAXREG_COUNT
	.align		4
        /*004c*/ 	.byte	0x03, 0x1b
        /*004e*/ 	.short	0x00ff


	//----- nvinfo : EIATTR_MERCURY_ISA_VERSION
	.align		4
        /*0050*/ 	.byte	0x03, 0x5f
        /*0052*/ 	.short	0x0101


	//----- nvinfo : EIATTR_VRC_CTA_INIT_COUNT
	.align		4
        /*0054*/ 	.byte	0x02, 0x4a
	.zero		1
	.zero		1


	//----- nvinfo : EIATTR_EXIT_INSTR_OFFSETS
	.align		4
        /*0058*/ 	.byte	0x04, 0x1c
        /*005a*/ 	.short	(.L_17 - .L_16)


	//   ....[0]....
.L_16:
        /*005c*/ 	.word	0x000000c0


	//   ....[1]....
        /*0060*/ 	.word	0x00000a90


	//----- nvinfo : EIATTR_CBANK_PARAM_SIZE
	.align		4
.L_17:
        /*0064*/ 	.byte	0x03, 0x19
        /*0066*/ 	.short	0x001c


	//----- nvinfo : EIATTR_PARAM_CBANK
	.align		4
        /*0068*/ 	.byte	0x04, 0x0a
        /*006a*/ 	.short	(.L_19 - .L_18)
	.align		4
.L_18:
        /*006c*/ 	.word	index@(.nv.constant0._Z9MatrixMulPiS_S_i)
        /*0070*/ 	.short	0x0380
        /*0072*/ 	.short	0x001c


	//----- nvinfo : EIATTR_SW_WAR
	.align		4
.L_19:
        /*0074*/ 	.byte	0x04, 0x36
        /*0076*/ 	.short	(.L_21 - .L_20)
.L_20:
        /*0078*/ 	.word	0x00000008
.L_21:


//--------------------- .nv.callgraph             --------------------------
	.section	.nv.callgraph,"",@"SHT_CUDA_CALLGRAPH"
	.align	4
	.sectionentsize	8
	.align		4
        /*0000*/ 	.word	0x00000000
	.align		4
        /*0004*/ 	.word	0xffffffff
	.align		4
        /*0008*/ 	.word	0x00000000
	.align		4
        /*000c*/ 	.word	0xfffffffe
	.align		4
        /*0010*/ 	.word	0x00000000
	.align		4
        /*0014*/ 	.word	0xfffffffd
	.align		4
        /*0018*/ 	.word	0x00000000
	.align		4
        /*001c*/ 	.word	0xfffffffc


//--------------------- .text._Z9MatrixMulPiS_S_i --------------------------
	.section	.text._Z9MatrixMulPiS_S_i,"ax",@progbits
	.align	128
        .global         _Z9MatrixMulPiS_S_i
        .type           _Z9MatrixMulPiS_S_i,@function
        .size           _Z9MatrixMulPiS_S_i,(.L_x_5 - _Z9MatrixMulPiS_S_i)
        .other          _Z9MatrixMulPiS_S_i,@"STO_CUDA_ENTRY STV_DEFAULT"
_Z9MatrixMulPiS_S_i:
.text._Z9MatrixMulPiS_S_i:
[----:B------:R-:W-:Y:S01]  /*0000*/  LDC R1, c[0x0][0x37c] ;  /* 0x0000df00ff017b82 */ /* 0x000fe20000000800 */
[----:B------:R-:W0:Y:S07]  /*0010*/  S2R R0, SR_TID.Y ;  /* 0x0000000000007919 */ /* 0x000e2e0000002200 */
[----:B------:R-:W0:Y:S01]  /*0020*/  S2UR UR4, SR_CTAID.Y ;  /* 0x00000000000479c3 */ /* 0x000e220000002600 */
[----:B------:R-:W1:Y:S01]  /*0030*/  LDCU UR20, c[0x0][0x398] ;  /* 0x00007300ff1477ac */ /* 0x000e620008000800 */
[----:B------:R-:W2:Y:S06]  /*0040*/  S2R R3, SR_TID.X ;  /* 0x0000000000037919 */ /* 0x000eac0000002100 */
[----:B------:R-:W0:Y:S08]  /*0050*/  LDC R13, c[0x0][0x364] ;  /* 0x0000d900ff0d7b82 */ /* 0x000e300000000800 */
[----:B------:R-:W2:Y:S08]  /*0060*/  S2UR UR5, SR_CTAID.X ;  /* 0x00000000000579c3 */ /* 0x000eb00000002500 */
[----:B------:R-:W2:Y:S01]  /*0070*/  LDC R2, c[0x0][0x360] ;  /* 0x0000d800ff027b82 */ /* 0x000ea20000000800 */
[----:B0-----:R-:W-:-:S02]  /*0080*/  IMAD R13, R13, UR4, R0 ;  /* 0x000000040d0d7c24 */ /* 0x001fc4000f8e0200 */
[----:B--2---:R-:W-:-:S05]  /*0090*/  IMAD R0, R2, UR5, R3 ;  /* 0x0000000502007c24 */ /* 0x004fca000f8e0203 */
[----:B------:R-:W-:-:S04]  /*00a0*/  VIMNMX R2, PT, PT, R13, R0, !PT ;  /* 0x000000000d027248 */ /* 0x000fc80007fe0100 */
[----:B-1----:R-:W-:-:S13]  /*00b0*/  ISETP.GE.AND P0, PT, R2, UR20, PT ;  /* 0x0000001402007c0c */ /* 0x002fda000bf06270 */
[----:B------:R-:W-:Y:S05]  /*00c0*/  @P0 EXIT ;  /* 0x000000000000094d */ /* 0x000fea0003800000 */
[----:B------:R-:W-:Y:S01]  /*00d0*/  UISETP.GE.U32.AND UP0, UPT, UR20, 0x8, UPT ;  /* 0x000000081400788c */ /* 0x000fe2000bf06070 */
[----:B------:R-:W-:Y:S02]  /*00e0*/  HFMA2 R12, -RZ, RZ, 0, 0 ;  /* 0x00000000ff0c7431 */ /* 0x000fe400000001ff */
[----:B------:R-:W-:Y:S01]  /*00f0*/  IMAD R13, R13, UR20, RZ ;  /* 0x000000140d0d7c24 */ /* 0x000fe2000f8e02ff */
[----:B------:R-:W-:Y:S01]  /*0100*/  UMOV UR4, URZ ;  /* 0x000000ff00047c82 */ /* 0x000fe20008000000 */
[----:B------:R-:W0:Y:S04]  /*0110*/  LDCU.64 UR18, c[0x0][0x358] ;  /* 0x00006b00ff1277ac */ /* 0x000e280008000a00 */
[----:B------:R-:W-:Y:S05]  /*0120*/  BRA.U !UP0, `(.L_x_0) ;  /* 0x0000000508047547 */ /* 0x000fea000b800000 */
[----:B------:R-:W1:Y:S01]  /*0130*/  LDCU.128 UR24, c[0x0][0x380] ;  /* 0x00007000ff1877ac */ /* 0x000e620008000c00 */
[----:B------:R-:W-:Y:S02]  /*0140*/  MOV R12, RZ ;  /* 0x000000ff000c7202 */ /* 0x000fe40000000f00 */
[----:B------:R-:W-:Y:S01]  /*0150*/  MOV R14, R0 ;  /* 0x00000000000e7202 */ /* 0x000fe20000000f00 */
[----:B------:R-:W-:-:S04]  /*0160*/  ULOP3.LUT UR4, UR20, 0x7ffffff8, URZ, 0xc0, !UPT ;  /* 0x7ffffff814047892 */ /* 0x000fc8000f8ec0ff */
[----:B------:R-:W-:Y:S01]  /*0170*/  UIADD3 UR5, UPT, UPT, -UR4, URZ, URZ ;  /* 0x000000ff04057290 */ /* 0x000fe2000fffe1ff */
[----:B-1----:R-:W-:Y:S01]  /*0180*/  MOV R2, UR24 ;  /* 0x0000001800027c02 */ /* 0x002fe20008000f00 */
[----:B------:R-:W-:Y:S01]  /*0190*/  UIMAD.WIDE UR6, UR20, 0x8, UR26 ;  /* 0x00000008140678a5 */ /* 0x000fe2000f8e021a */
[----:B------:R-:W-:Y:S01]  /*01a0*/  MOV R3, UR25 ;  /* 0x0000001900037c02 */ /* 0x000fe20008000f00 */
[----:B------:R-:W-:Y:S02]  /*01b0*/  UIMAD.WIDE UR8, UR20, 0xc, UR26 ;  /* 0x0000000c140878a5 */ /* 0x000fe4000f8e021a */
[----:B------:R-:W-:Y:S01]  /*01c0*/  UIMAD.WIDE UR10, UR20, 0x10, UR26 ;  /* 0x00000010140a78a5 */ /* 0x000fe2000f8e021a */
[----:B------:R-:W-:Y:S01]  /*01d0*/  IMAD.WIDE.U32 R2, R13, 0x4, R2 ;  /* 0x000000040d027825 */ /* 0x000fe200078e0002 */
[----:B------:R-:W-:Y:S02]  /*01e0*/  UIMAD.WIDE UR12, UR20, 0x14, UR26 ;  /* 0x00000014140c78a5 */ /* 0x000fe4000f8e021a */
[----:B------:R-:W-:Y:S01]  /*01f0*/  UIMAD.WIDE UR14, UR20, 0x18, UR26 ;  /* 0x00000018140e78a5 */ /* 0x000fe2000f8e021a */
[----:B------:R-:W-:Y:S01]  /*0200*/  IADD3 R2, P0, PT, R2, 0x10, RZ ;  /* 0x0000001002027810 */ /* 0x000fe20007f1e0ff */
[----:B------:R-:W-:-:S03]  /*0210*/  UIMAD.WIDE UR16, UR20, 0x1c, UR26 ;  /* 0x0000001c141078a5 */ /* 0x000fc6000f8e021a */
[----:B------:R-:W-:-:S09]  /*0220*/  IADD3.X R3, PT, PT, RZ, R3, RZ, P0, !PT ;  /* 0x00000003ff037210 */ /* 0x000fd200007fe4ff */
.L_x_1:
[----:B------:R-:W-:Y:S01]  /*0230*/  UIMAD.WIDE UR22, UR20, 0x4, UR26 ;  /* 0x00000004141678a5 */ /* 0x000fe2000f8e021a */
[----:B------:R-:W-:Y:S02]  /*0240*/  IMAD.MOV.U32 R23, RZ, RZ, 0x4 ;  /* 0x00000004ff177424 */ /* 0x000fe400078e00ff */
[----:B------:R-:W-:Y:S01]  /*0250*/  HFMA2 R11, -RZ, RZ, 0, 2.384185791015625e-07 ;  /* 0x00000004ff0b7431 */ /* 0x000fe200000001ff */
[----:B------:R-:W-:Y:S01]  /*0260*/  MOV R25, 0x4 ;  /* 0x0000000400197802 */ /* 0x000fe20000000f00 */
[----:B0-----:R-:W2:Y:S01]  /*0270*/  LDG.E R21, desc[UR18][R2.64+-0x10] ;  /* 0xfffff01202157981 */ /* 0x001ea2000c1e1900 */
[C---:B------:R-:W-:Y:S01]  /*0280*/  IMAD.WIDE R22, R14.reuse, R23, UR26 ;  /* 0x0000001a0e167e25 */ /* 0x040fe2000f8e0217 */
[----:B------:R-:W-:Y:S02]  /*0290*/  MOV R8, UR22 ;  /* 0x0000001600087c02 */ /* 0x000fe40008000f00 */
[----:B------:R-:W-:Y:S01]  /*02a0*/  MOV R9, UR23 ;  /* 0x0000001700097c02 */ /* 0x000fe20008000f00 */
[----:B------:R-:W3:Y:S02]  /*02b0*/  LDG.E R19, desc[UR18][R2.64+-0xc] ;  /* 0xfffff41202137981 */ /* 0x000ee4000c1e1900 */
[----:B------:R-:W-:-:S02]  /*02c0*/  IMAD.WIDE R8, R14, 0x4, R8 ;  /* 0x000000040e087825 */ /* 0x000fc400078e0208 */
[----:B------:R-:W2:Y:S01]  /*02d0*/  LDG.E R22, desc[UR18][R22.64] ;  /* 0x0000001216167981 */ /* 0x000ea2000c1e1900 */
[----:B------:R-:W-:Y:S01]  /*02e0*/  MOV R5, 0x4 ;  /* 0x0000000400057802 */ /* 0x000fe20000000f00 */
[C---:B------:R-:W-:Y:S02]  /*02f0*/  IMAD.WIDE R24, R14.reuse, R25, UR6 ;  /* 0x000000060e187e25 */ /* 0x040fe4000f8e0219 */
[----:B------:R0:W3:Y:S02]  /*0300*/  LDG.E R20, desc[UR18][R8.64] ;  /* 0x0000001208147981 */ /* 0x0000e4000c1e1900 */
[----:B------:R-:W-:Y:S02]  /*0310*/  IMAD.WIDE R10, R14, R11, UR8 ;  /* 0x000000080e0a7e25 */ /* 0x000fe4000f8e020b */
[----:B------:R-:W4:Y:S04]  /*0320*/  LDG.E R18, desc[UR18][R24.64] ;  /* 0x0000001218127981 */ /* 0x000f28000c1e1900 */
[----:B------:R-:W4:Y:S01]  /*0330*/  LDG.E R17, desc[UR18][R2.64+-0x8] ;  /* 0xfffff81202117981 */ /* 0x000f22000c1e1900 */
[----:B0-----:R-:W-:-:S02]  /*0340*/  HFMA2 R9, -RZ, RZ, 0, 2.384185791015625e-07 ;  /* 0x00000004ff097431 */ /* 0x001fc400000001ff */
[----:B------:R-:W-:Y:S01]  /*0350*/  IMAD.MOV.U32 R7, RZ, RZ, 0x4 ;  /* 0x00000004ff077424 */ /* 0x000fe200078e00ff */
[----:B------:R0:W5:Y:S01]  /*0360*/  LDG.E R16, desc[UR18][R10.64] ;  /* 0x000000120a107981 */ /* 0x000162000c1e1900 */
[----:B------:R-:W-:-:S03]  /*0370*/  IMAD.WIDE R4, R14, R5, UR10 ;  /* 0x0000000a0e047e25 */ /* 0x000fc6000f8e0205 */
[----:B------:R-:W5:Y:S01]  /*0380*/  LDG.E R15, desc[UR18][R2.64+-0x4] ;  /* 0xfffffc12020f7981 */ /* 0x000f62000c1e1900 */
[C---:B------:R-:W-:Y:S01]  /*0390*/  IMAD.WIDE R6, R14.reuse, R7, UR12 ;  /* 0x0000000c0e067e25 */ /* 0x040fe2000f8e0207 */
[----:B------:R-:W-:Y:S02]  /*03a0*/  MOV R27, 0x4 ;  /* 0x00000004001b7802 */ /* 0x000fe40000000f00 */
[----:B------:R1:W5:Y:S01]  /*03b0*/  LDG.E R4, desc[UR18][R4.64] ;  /* 0x0000001204047981 */ /* 0x000362000c1e1900 */
[----:B------:R-:W-:-:S03]  /*03c0*/  IMAD.WIDE R8, R14, R9, UR14 ;  /* 0x0000000e0e087e25 */ /* 0x000fc6000f8e0209 */
[----:B------:R-:W5:Y:S01]  /*03d0*/  LDG.E R23, desc[UR18][R2.64] ;  /* 0x0000001202177981 */ /* 0x000f62000c1e1900 */
[----:B0-----:R-:W-:-:S03]  /*03e0*/  IMAD.WIDE R10, R14, R27, UR16 ;  /* 0x000000100e0a7e25 */ /* 0x001fc6000f8e021b */
[----:B------:R-:W5:Y:S04]  /*03f0*/  LDG.E R7, desc[UR18][R6.64] ;  /* 0x0000001206077981 */ /* 0x000f68000c1e1900 */
[----:B------:R-:W5:Y:S04]  /*0400*/  LDG.E R24, desc[UR18][R2.64+0x4] ;  /* 0x0000041202187981 */ /* 0x000f68000c1e1900 */
[----:B------:R-:W5:Y:S04]  /*0410*/  LDG.E R8, desc[UR18][R8.64] ;  /* 0x0000001208087981 */ /* 0x000f68000c1e1900 */
[----:B------:R-:W5:Y:S04]  /*0420*/  LDG.E R25, desc[UR18][R2.64+0x8] ;  /* 0x0000081202197981 */ /* 0x000f68000c1e1900 */
[----:B------:R-:W5:Y:S04]  /*0430*/  LDG.E R10, desc[UR18][R10.64] ;  /* 0x000000120a0a7981 */ /* 0x000f68000c1e1900 */
[----:B------:R0:W5:Y:S01]  /*0440*/  LDG.E R27, desc[UR18][R2.64+0xc] ;  /* 0x00000c12021b7981 */ /* 0x000162000c1e1900 */
[----:B------:R-:W-:-:S04]  /*0450*/  UIADD3 UR5, UPT, UPT, UR5, 0x8, URZ ;  /* 0x0000000805057890 */ /* 0x000fc8000fffe0ff */
[----:B------:R-:W-:Y:S01]  /*0460*/  UISETP.NE.AND UP0, UPT, UR5, URZ, UPT ;  /* 0x000000ff0500728c */ /* 0x000fe2000bf05270 */
[----:B-1----:R-:W-:Y:S02]  /*0470*/  MOV R5, UR20 ;  /* 0x0000001400057c02 */ /* 0x002fe40008000f00 */
[----:B0-----:R-:W-:Y:S02]  /*0480*/  IADD3 R2, P0, PT, R2, 0x20, RZ ;  /* 0x0000002002027810 */ /* 0x001fe40007f1e0ff */
[----:B------:R-:W-:Y:S02]  /*0490*/  LEA R14, R5, R14, 0x3 ;  /* 0x0000000e050e7211 */ /* 0x000fe400078e18ff */
[----:B------:R-:W-:Y:S01]  /*04a0*/  IADD3.X R3, PT, PT, RZ, R3, RZ, P0, !PT ;  /* 0x00000003ff037210 */ /* 0x000fe200007fe4ff */
[----:B--2---:R-:W-:-:S04]  /*04b0*/  IMAD R21, R21, R22, R12 ;  /* 0x0000001615157224 */ /* 0x004fc800078e020c */
[----:B---3--:R-:W-:-:S04]  /*04c0*/  IMAD R19, R19, R20, R21 ;  /* 0x0000001413137224 */ /* 0x008fc800078e0215 */
[----:B----4-:R-:W-:-:S04]  /*04d0*/  IMAD R17, R17, R18, R19 ;  /* 0x0000001211117224 */ /* 0x010fc800078e0213 */
[----:B-----5:R-:W-:-:S04]  /*04e0*/  IMAD R15, R15, R16, R17 ;  /* 0x000000100f0f7224 */ /* 0x020fc800078e0211 */
[----:B------:R-:W-:-:S04]  /*04f0*/  IMAD R4, R23, R4, R15 ;  /* 0x0000000417047224 */ /* 0x000fc800078e020f */
[----:B------:R-:W-:-:S04]  /*0500*/  IMAD R4, R24, R7, R4 ;  /* 0x0000000718047224 */ /* 0x000fc800078e0204 */
[----:B------:R-:W-:-:S04]  /*0510*/  IMAD R4, R25, R8, R4 ;  /* 0x0000000819047224 */ /* 0x000fc800078e0204 */
[----:B------:R-:W-:Y:S01]  /*0520*/  IMAD R12, R27, R10, R4 ;  /* 0x0000000a1b0c7224 */ /* 0x000fe200078e0204 */
[----:B------:R-:W-:Y:S06]  /*0530*/  BRA.U UP0, `(.L_x_1) ;  /* 0xfffffffd003c7547 */ /* 0x000fec000b83ffff */
.L_x_0:
[----:B------:R-:W-:-:S04]  /*0540*/  ULOP3.LUT UR6, UR20, 0x7, URZ, 0xc0, !UPT ;  /* 0x0000000714067892 */ /* 0x000fc8000f8ec0ff */
[----:B------:R-:W-:-:S09]  /*0550*/  UISETP.NE.AND UP0, UPT, UR6, URZ, UPT ;  /* 0x000000ff0600728c */ /* 0x000fd2000bf05270 */
[----:B------:R-:W-:Y:S05]  /*0560*/  BRA.U !UP0, `(.L_x_2) ;  /* 0x0000000508387547 */ /* 0x000fea000b800000 */
[----:B------:R-:W-:Y:S02]  /*0570*/  UISETP.GE.U32.AND UP0, UPT, UR6, 0x4, UPT ;  /* 0x000000040600788c */ /* 0x000fe4000bf06070 */
[----:B------:R-:W-:-:S04]  /*0580*/  ULOP3.LUT UR5, UR20, 0x3, URZ, 0xc0, !UPT ;  /* 0x0000000314057892 */ /* 0x000fc8000f8ec0ff */
[----:B------:R-:W-:-:S03]  /*0590*/  UISETP.NE.AND UP1, UPT, UR5, URZ, UPT ;  /* 0x000000ff0500728c */ /* 0x000fc6000bf25270 */
[----:B------:R-:W-:Y:S08]  /*05a0*/  BRA.U !UP0, `(.L_x_3) ;  /* 0x00000001087c7547 */ /* 0x000ff0000b800000 */
[----:B------:R-:W1:Y:S01]  /*05b0*/  LDC.64 R6, c[0x0][0x388] ;  /* 0x0000e200ff067b82 */ /* 0x000e620000000a00 */
[----:B------:R-:W2:Y:S01]  /*05c0*/  LDCU.64 UR6, c[0x0][0x380] ;  /* 0x00007000ff0677ac */ /* 0x000ea20008000a00 */
[----:B------:R-:W-:Y:S01]  /*05d0*/  IMAD.U32 R9, RZ, RZ, UR4 ;  /* 0x00000004ff097e24 */ /* 0x000fe2000f8e00ff */
[C---:B------:R-:W-:Y:S02]  /*05e0*/  IADD3 R3, PT, PT, R13.reuse, UR4, RZ ;  /* 0x000000040d037c10 */ /* 0x040fe4000fffe0ff */
[----:B------:R-:W-:Y:S01]  /*05f0*/  IADD3 R10, P0, PT, R13, UR4, RZ ;  /* 0x000000040d0a7c10 */ /* 0x000fe2000ff1e0ff */
[----:B------:R-:W-:Y:S01]  /*0600*/  IMAD R9, R9, UR20, R0 ;  /* 0x0000001409097c24 */ /* 0x000fe2000f8e0200 */
[----:B------:R-:W-:Y:S01]  /*0610*/  MOV R11, UR20 ;  /* 0x00000014000b7c02 */ /* 0x000fe20008000f00 */
[----:B------:R-:W3:Y:S01]  /*0620*/  LDC.64 R4, c[0x0][0x380] ;  /* 0x0000e000ff047b82 */ /* 0x000ee20000000a00 */
[----:B------:R-:W-:Y:S01]  /*0630*/  MOV R15, UR20 ;  /* 0x00000014000f7c02 */ /* 0x000fe20008000f00 */
[----:B-1----:R-:W-:Y:S01]  /*0640*/  IMAD.WIDE R6, R9, 0x4, R6 ;  /* 0x0000000409067825 */ /* 0x002fe200078e0206 */
[----:B------:R-:W-:-:S05]  /*0650*/  MOV R9, UR20 ;  /* 0x0000001400097c02 */ /* 0x000fca0008000f00 */
[----:B------:R-:W-:Y:S02]  /*0660*/  IMAD.WIDE R8, R9, 0x4, R6 ;  /* 0x0000000409087825 */ /* 0x000fe400078e0206 */
[----:B0-----:R-:W4:Y:S02]  /*0670*/  LDG.E R6, desc[UR18][R6.64] ;  /* 0x0000001206067981 */ /* 0x001f24000c1e1900 */
[----:B---3--:R-:W-:Y:S01]  /*0680*/  IMAD.WIDE.U32 R4, R3, 0x4, R4 ;  /* 0x0000000403047825 */ /* 0x008fe200078e0004 */
[----:B------:R-:W-:Y:S01]  /*0690*/  IADD3.X R3, PT, PT, RZ, RZ, RZ, P0, !PT ;  /* 0x000000ffff037210 */ /* 0x000fe200007fe4ff */
[----:B------:R-:W3:Y:S01]  /*06a0*/  LDG.E R17, desc[UR18][R8.64] ;  /* 0x0000001208117981 */ /* 0x000ee2000c1e1900 */
[----:B--2---:R-:W-:-:S03]  /*06b0*/  LEA R2, P0, R10, UR6, 0x2 ;  /* 0x000000060a027c11 */ /* 0x004fc6000f8010ff */
[----:B------:R-:W4:Y:S01]  /*06c0*/  LDG.E R5, desc[UR18][R4.64] ;  /* 0x0000001204057981 */ /* 0x000f22000c1e1900 */
[----:B------:R-:W-:Y:S01]  /*06d0*/  LEA.HI.X R3, R10, UR7, R3, 0x2, P0 ;  /* 0x000000070a037c11 */ /* 0x000fe200080f1403 */
[----:B------:R-:W-:-:S04]  /*06e0*/  IMAD.WIDE R10, R11, 0x4, R8 ;  /* 0x000000040b0a7825 */ /* 0x000fc800078e0208 */
[----:B------:R-:W3:Y:S01]  /*06f0*/  LDG.E R16, desc[UR18][R2.64+0x4] ;  /* 0x0000041202107981 */ /* 0x000ee2000c1e1900 */
[----:B------:R-:W-:-:S03]  /*0700*/  IMAD.WIDE R14, R15, 0x4, R10 ;  /* 0x000000040f0e7825 */ /* 0x000fc600078e020a */
[----:B------:R-:W2:Y:S04]  /*0710*/  LDG.E R19, desc[UR18][R10.64] ;  /* 0x000000120a137981 */ /* 0x000ea8000c1e1900 */
[----:B------:R-:W2:Y:S04]  /*0720*/  LDG.E R18, desc[UR18][R2.64+0x8] ;  /* 0x0000081202127981 */ /* 0x000ea8000c1e1900 */
[----:B------:R-:W5:Y:S04]  /*0730*/  LDG.E R20, desc[UR18][R2.64+0xc] ;  /* 0x00000c1202147981 */ /* 0x000f68000c1e1900 */
[----:B------:R-:W5:Y:S01]  /*0740*/  LDG.E R14, desc[UR18][R14.64] ;  /* 0x000000120e0e7981 */ /* 0x000f62000c1e1900 */
[----:B------:R-:W-:Y:S01]  /*0750*/  UIADD3 UR4, UPT, UPT, UR4, 0x4, URZ ;  /* 0x0000000404047890 */ /* 0x000fe2000fffe0ff */
[----:B----4-:R-:W-:-:S04]  /*0760*/  IMAD R5, R5, R6, R12 ;  /* 0x0000000605057224 */ /* 0x010fc800078e020c */
[----:B---3--:R-:W-:-:S04]  /*0770*/  IMAD R5, R16, R17, R5 ;  /* 0x0000001110057224 */ /* 0x008fc800078e0205 */
[----:B--2---:R-:W-:-:S04]  /*0780*/  IMAD R5, R18, R19, R5 ;  /* 0x0000001312057224 */ /* 0x004fc800078e0205 */
[----:B-----5:R-:W-:-:S07]  /*0790*/  IMAD R12, R20, R14, R5 ;  /* 0x0000000e140c7224 */ /* 0x020fce00078e0205 */
.L_x_3:
[----:B------:R-:W-:Y:S05]  /*07a0*/  BRA.U !UP1, `(.L_x_2) ;  /* 0x0000000109a87547 */ /* 0x000fea000b800000 */
[----:B------:R-:W-:Y:S01]  /*07b0*/  UISETP.NE.AND UP0, UPT, UR5, 0x1, UPT ;  /* 0x000000010500788c */ /* 0x000fe2000bf05270 */
[----:B------:R-:W-:Y:S01]  /*07c0*/  MOV R7, UR4 ;  /* 0x0000000400077c02 */ /* 0x000fe20008000f00 */
[----:B------:R-:W-:Y:S02]  /*07d0*/  ULOP3.LUT UR5, UR20, 0x1, URZ, 0xc0, !UPT ;  /* 0x0000000114057892 */ /* 0x000fe4000f8ec0ff */
[----:B------:R-:W-:Y:S02]  /*07e0*/  MOV R15, UR20 ;  /* 0x00000014000f7c02 */ /* 0x000fe40008000f00 */
[----:B------:R-:W-:Y:S01]  /*07f0*/  UISETP.NE.U32.AND UP1, UPT, UR5, 0x1, UPT ;  /* 0x000000010500788c */ /* 0x000fe2000bf25070 */
[----:B------:R-:W-:-:S04]  /*0800*/  PLOP3.LUT P1, PT, PT, PT, UP0, 0x80, 0x8 ;  /* 0x000000000008781c */ /* 0x000fc80003f2f008 */
[----:B------:R-:W1:Y:S01]  /*0810*/  @UP0 LDCU.128 UR8, c[0x0][0x380] ;  /* 0x00007000ff0807ac */ /* 0x000e620008000c00 */
[----:B------:R-:W-:Y:S01]  /*0820*/  PLOP3.LUT P0, PT, PT, PT, UP1, 0x80, 0x8 ;  /* 0x000000000008781c */ /* 0x000fe20003f0f018 */
[----:B------:R-:W2:Y:S04]  /*0830*/  @UP0 LDCU.64 UR6, c[0x0][0x380] ;  /* 0x00007000ff0607ac */ /* 0x000ea80008000a00 */
[----:B------:R-:W3:Y:S03]  /*0840*/  @!UP1 LDCU.128 UR12, c[0x0][0x380] ;  /* 0x00007000ff0c97ac */ /* 0x000ee60008000c00 */
[C---:B------:R-:W-:Y:S02]  /*0850*/  @P1 IADD3 R3, PT, PT, R13.reuse, UR4, RZ ;  /* 0x000000040d031c10 */ /* 0x040fe4000fffe0ff */
[----:B------:R-:W-:Y:S01]  /*0860*/  @P1 IADD3 R6, P2, PT, R13, UR4, RZ ;  /* 0x000000040d061c10 */ /* 0x000fe2000ff5e0ff */
[----:B------:R-:W-:Y:S01]  /*0870*/  @UP0 UIADD3 UR4, UPT, UPT, UR4, 0x2, URZ ;  /* 0x0000000204040890 */ /* 0x000fe2000fffe0ff */
[----:B-1----:R-:W-:Y:S01]  /*0880*/  MOV R11, UR9 ;  /* 0x00000009000b7c02 */ /* 0x002fe20008000f00 */
[----:B------:R-:W-:Y:S01]  /*0890*/  IMAD.U32 R10, RZ, RZ, UR8 ;  /* 0x00000008ff0a7e24 */ /* 0x000fe2000f8e00ff */
[----:B------:R-:W-:-:S02]  /*08a0*/  MOV R4, UR10 ;  /* 0x0000000a00047c02 */ /* 0x000fc40008000f00 */
[----:B------:R-:W-:Y:S01]  /*08b0*/  MOV R5, UR11 ;  /* 0x0000000b00057c02 */ /* 0x000fe20008000f00 */
[----:B------:R-:W-:-:S04]  /*08c0*/  @P1 IMAD.WIDE.U32 R10, R3, 0x4, R10 ;  /* 0x00000004030a1825 */ /* 0x000fc800078e000a */
[----:B------:R-:W-:Y:S01]  /*08d0*/  @P1 IMAD R3, R7, UR20, R0 ;  /* 0x0000001407031c24 */ /* 0x000fe2000f8e0200 */
[----:B------:R-:W-:Y:S01]  /*08e0*/  @P1 IADD3.X R7, PT, PT, RZ, RZ, RZ, P2, !PT ;  /* 0x000000ffff071210 */ /* 0x000fe200017fe4ff */
[----:B------:R-:W-:Y:S01]  /*08f0*/  IMAD.U32 R19, RZ, RZ, UR4 ;  /* 0x00000004ff137e24 */ /* 0x000fe2000f8e00ff */
[C---:B--2---:R-:W-:Y:S01]  /*0900*/  @P1 LEA R2, P2, R6.reuse, UR6, 0x2 ;  /* 0x0000000606021c11 */ /* 0x044fe2000f8410ff */
[----:B------:R-:W-:Y:S01]  /*0910*/  @P1 IMAD.WIDE R4, R3, 0x4, R4 ;  /* 0x0000000403041825 */ /* 0x000fe200078e0204 */
[----:B------:R-:W-:Y:S01]  /*0920*/  @!P0 IADD3 R17, PT, PT, R13, UR4, RZ ;  /* 0x000000040d118c10 */ /* 0x000fe2000fffe0ff */
[----:B0-----:R-:W2:Y:S01]  /*0930*/  @P1 LDG.E R11, desc[UR18][R10.64] ;  /* 0x000000120a0b1981 */ /* 0x001ea2000c1e1900 */
[----:B------:R-:W-:Y:S01]  /*0940*/  @P1 LEA.HI.X R3, R6, UR7, R7, 0x2, P2 ;  /* 0x0000000706031c11 */ /* 0x000fe200090f1407 */
[----:B------:R-:W-:Y:S01]  /*0950*/  @!P0 IMAD R19, R19, UR20, R0 ;  /* 0x0000001413138c24 */ /* 0x000fe2000f8e0200 */
[----:B---3--:R-:W-:Y:S01]  /*0960*/  MOV R6, UR12 ;  /* 0x0000000c00067c02 */ /* 0x008fe20008000f00 */
[----:B------:R-:W-:Y:S01]  /*0970*/  @P1 IMAD.WIDE R14, R15, 0x4, R4 ;  /* 0x000000040f0e1825 */ /* 0x000fe200078e0204 */
[----:B------:R-:W-:Y:S01]  /*0980*/  MOV R7, UR13 ;  /* 0x0000000d00077c02 */ /* 0x000fe20008000f00 */
[----:B------:R-:W2:Y:S01]  /*0990*/  @P1 LDG.E R4, desc[UR18][R4.64] ;  /* 0x0000001204041981 */ /* 0x000ea2000c1e1900 */
[----:B------:R-:W-:-:S02]  /*09a0*/  MOV R8, UR14 ;  /* 0x0000000e00087c02 */ /* 0x000fc40008000f00 */
[----:B------:R-:W-:Y:S01]  /*09b0*/  MOV R9, UR15 ;  /* 0x0000000f00097c02 */ /* 0x000fe20008000f00 */
[----:B------:R-:W-:Y:S01]  /*09c0*/  @!P0 IMAD.WIDE.U32 R6, R17, 0x4, R6 ;  /* 0x0000000411068825 */ /* 0x000fe200078e0006 */
[----:B------:R-:W3:Y:S03]  /*09d0*/  @P1 LDG.E R14, desc[UR18][R14.64] ;  /* 0x000000120e0e1981 */ /* 0x000ee6000c1e1900 */
[----:B------:R-:W-:Y:S01]  /*09e0*/  @!P0 IMAD.WIDE R8, R19, 0x4, R8 ;  /* 0x0000000413088825 */ /* 0x000fe200078e0208 */
[----:B------:R-:W3:Y:S04]  /*09f0*/  @P1 LDG.E R2, desc[UR18][R2.64+0x4] ;  /* 0x0000041202021981 */ /* 0x000ee8000c1e1900 */
[----:B------:R-:W4:Y:S04]  /*0a00*/  @!P0 LDG.E R7, desc[UR18][R6.64] ;  /* 0x0000001206078981 */ /* 0x000f28000c1e1900 */
[----:B------:R-:W4:Y:S01]  /*0a10*/  @!P0 LDG.E R8, desc[UR18][R8.64] ;  /* 0x0000001208088981 */ /* 0x000f22000c1e1900 */
[----:B--2---:R-:W-:-:S04]  /*0a20*/  @P1 IMAD R11, R11, R4, R12 ;  /* 0x000000040b0b1224 */ /* 0x004fc800078e020c */
[----:B---3--:R-:W-:-:S04]  /*0a30*/  @P1 IMAD R12, R2, R14, R11 ;  /* 0x0000000e020c1224 */ /* 0x008fc800078e020b */
[----:B----4-:R-:W-:-:S07]  /*0a40*/  @!P0 IMAD R12, R7, R8, R12 ;  /* 0x00000008070c8224 */ /* 0x010fce00078e020c */
.L_x_2:
[----:B------:R-:W1:Y:S01]  /*0a50*/  LDC.64 R2, c[0x0][0x390] ;  /* 0x0000e400ff027b82 */ /* 0x000e620000000a00 */
[----:B------:R-:W-:-:S05]  /*0a60*/  IADD3 R13, PT, PT, R0, R13, RZ ;  /* 0x0000000d000d7210 */ /* 0x000fca0007ffe0ff */
[----:B-1----:R-:W-:-:S05]  /*0a70*/  IMAD.WIDE R2, R13, 0x4, R2 ;  /* 0x000000040d027825 */ /* 0x002fca00078e0202 */
[----:B0-----:R-:W-:Y:S01]  /*0a80*/  STG.E desc[UR18][R2.64], R12 ;  /* 0x0000000c02007986 */ /* 0x001fe2000c101912 */
[----:B------:R-:W-:Y:S05]  /*0a90*/  EXIT ;  /* 0x000000000000794d */ /* 0x000fea0003800000 */
.L_x_4:
[----:B------:R-:W-:-:S00]  /*0aa0*/  BRA `(.L_x_4) ;  /* 0xfffffffc00fc7947 */ /* 0x000fc0000383ffff */
[----:B------:R-:W-:-:S00]  /*0ab0*/  NOP ;  /* 0x0000000000007918 */ /* 0x000fc00000000000 */
        /* <DEDUP_REMOVED lines=12> */
.L_x_5:


//--------------------- .nv.shared.reserved.0     --------------------------
	.section	.nv.shared.reserved.0,"aw",@nobits
	.weak		__nv_reservedSMEM_offset_0_alias
	.size		__nv_reservedSMEM_offset_0_alias, 0, 64
	.other		__nv_reservedSMEM_offset_0_alias,@"STO_CUDA_RESERVED_SHARED STV_DEFAULT"
__nv_reservedSMEM_offset_0_alias:
	.zero		0
	.zero		64


//--------------------- .nv.constant0._Z9MatrixMulPiS_S_i --------------------------
	.section	.nv.constant0._Z9MatrixMulPiS_S_i,"a",@progbits
	.sectionflags	@""
	.align	4
.nv.constant0._Z9MatrixMulPiS_S_i:
	.zero		924


//--------------------- SYMBOLS --------------------------

	.type		.nv.reservedSmem.offset0,@object
	.size		.nv.reservedSmem.offset0,0x4
